//
// Generated by NVIDIA NVVM Compiler
//
// Compiler Build ID: CL-36424714
// Cuda compilation tools, release 13.0, V13.0.88
// Based on NVVM 20.0.0
//

.version 9.0
.target sm_100
.address_size 64

	// .globl	_Z9hello_gpuPci

.visible .entry _Z9hello_gpuPci(
	.param .u64 .ptr .align 1 _Z9hello_gpuPci_param_0,
	.param .u32 _Z9hello_gpuPci_param_1
)
{
	.reg .pred 	%p<2>;
	.reg .b16 	%rs<4>;
	.reg .b32 	%r<3>;
	.reg .b64 	%rd<5>;

	ld.param.u64 	%rd1, [_Z9hello_gpuPci_param_0];
	ld.param.u32 	%r2, [_Z9hello_gpuPci_param_1];
	mov.u32 	%r1, %ctaid.x;
	setp.ge.s32 	%p1, %r1, %r2;
	@%p1 bra 	$L__BB0_2;
	cvta.to.global.u64 	%rd2, %rd1;
	cvt.u64.u32 	%rd3, %r1;
	add.s64 	%rd4, %rd2, %rd3;
	ld.global.u8 	%rs1, [%rd4];
	cvt.u16.u32 	%rs2, %r1;
	add.s16 	%rs3, %rs1, %rs2;
	st.global.u8 	[%rd4], %rs3;
$L__BB0_2:
	ret;

}


// ===== COMPILED SASS (sm_100) =====

	.target	sm_100

	.elftype	@"ET_EXEC"


//--------------------- .note.nv.tkinfo           --------------------------
	.section	.note.nv.tkinfo,"",@"SHT_NOTE"
	.sectionflags	@"SHF_NOTE_NV_TKINFO"
	.tkinfo
        /*0018*/ 	.word	0x00000002
        /*0030*/ 	.string	""
        /*0030*/ 	.string	"ptxas"
        /*0030*/ 	.string	"Cuda compilation tools, release 13.0, V13.0.88"
        /*0030*/ 	.string	"Build cuda_13.0.r13.0/compiler.36424714_0"
        /*0030*/ 	.string	"-arch sm_100 -m 64 "



//--------------------- .note.nv.cuinfo           --------------------------
	.section	.note.nv.cuinfo,"",@"SHT_NOTE"
	.sectionflags	@"SHF_NOTE_NV_CUINFO"
        /*0018*/ 	.short	0x0002
        /*001a*/ 	.short	0x0064
        /*001c*/ 	.short	0x0082
	.zero		2


//--------------------- .nv.info                  --------------------------
	.section	.nv.info,"",@"SHT_CUDA_INFO"
	.align	4


	//----- nvinfo : EIATTR_REGCOUNT
	.align		4
        /*0000*/ 	.byte	0x04, 0x2f
        /*0002*/ 	.short	(.L_1 - .L_0)
	.align		4
.L_0:
        /*0004*/ 	.word	index@(_Z9hello_gpuPci)
        /*0008*/ 	.word	0x00000008


	//----- nvinfo : EIATTR_FRAME_SIZE
	.align		4
.L_1:
        /*000c*/ 	.byte	0x04, 0x11
        /*000e*/ 	.short	(.L_3 - .L_2)
	.align		4
.L_2:
        /*0010*/ 	.word	index@(_Z9hello_gpuPci)
        /*0014*/ 	.word	0x00000000


	//----- nvinfo : EIATTR_MIN_STACK_SIZE
	.align		4
.L_3:
        /*0018*/ 	.byte	0x04, 0x12
        /*001a*/ 	.short	(.L_5 - .L_4)
	.align		4
.L_4:
        /*001c*/ 	.word	index@(_Z9hello_gpuPci)
        /*0020*/ 	.word	0x00000000
.L_5:


//--------------------- .nv.compat                --------------------------
	.section	.nv.compat,"",@"SHT_CUDA_COMPAT_INFO"
	.align	4
        /*0000*/ 	.byte	0x02, 0x09, 0x00, 0x00, 0x02, 0x02, 0x01, 0x00, 0x02, 0x05, 0x05, 0x00, 0x03, 0x07, 0x01, 0x01
        /*0010*/ 	.byte	0x02, 0x03, 0x00, 0x00, 0x02, 0x06, 0x01, 0x00, 0x04, 0x0b, 0x08, 0x00, 0x09, 0x00, 0x00, 0x00
        /*0020*/ 	.byte	0x00, 0x00, 0x00, 0x00


//--------------------- .nv.info._Z9hello_gpuPci  --------------------------
	.section	.nv.info._Z9hello_gpuPci,"",@"SHT_CUDA_INFO"
	.sectionflags	@""
	.align	4


	//----- nvinfo : EIATTR_CUDA_API_VERSION
	.align		4
        /*0000*/ 	.byte	0x04, 0x37
        /*0002*/ 	.short	(.L_7 - .L_6)
.L_6:
        /*0004*/ 	.word	0x00000082


	//----- nvinfo : EIATTR_KPARAM_INFO
	.align		4
.L_7:
        /*0008*/ 	.byte	0x04, 0x17
        /*000a*/ 	.short	(.L_9 - .L_8)
.L_8:
        /*000c*/ 	.word	0x00000000
        /*0010*/ 	.short	0x0001
        /*0012*/ 	.short	0x0008
        /*0014*/ 	.byte	0x00, 0xf0, 0x11, 0x00


	//----- nvinfo : EIATTR_KPARAM_INFO
	.align		4
.L_9:
        /*0018*/ 	.byte	0x04, 0x17
        /*001a*/ 	.short	(.L_11 - .L_10)
.L_10:
        /*001c*/ 	.word	0x00000000
        /*0020*/ 	.short	0x0000
        /*0022*/ 	.short	0x0000
        /*0024*/ 	.byte	0x00, 0xf5, 0x21, 0x00


	//----- nvinfo : EIATTR_SPARSE_MMA_MASK
	.align		4
.L_11:
        /*0028*/ 	.byte	0x03, 0x50
        /*002a*/ 	.short	0x0000


	//----- nvinfo : EIATTR_MAXREG_COUNT
	.align		4
        /*002c*/ 	.byte	0x03, 0x1b
        /*002e*/ 	.short	0x00ff


	//----- nvinfo : EIATTR_MERCURY_ISA_VERSION
	.align		4
        /*0030*/ 	.byte	0x03, 0x5f
        /*0032*/ 	.short	0x0101


	//----- nvinfo : EIATTR_VRC_CTA_INIT_COUNT
	.align		4
        /*0034*/ 	.byte	0x02, 0x4a
	.zero		1
	.zero		1


	//----- nvinfo : EIATTR_EXIT_INSTR_OFFSETS
	.align		4
        /*0038*/ 	.byte	0x04, 0x1c
        /*003a*/ 	.short	(.L_13 - .L_12)


	//   ....[0]....
.L_12:
        /*003c*/ 	.word	0x00000040


	//   ....[1]....
        /*0040*/ 	.word	0x000000e0


	//----- nvinfo : EIATTR_CBANK_PARAM_SIZE
	.align		4
.L_13:
        /*0044*/ 	.byte	0x03, 0x19
        /*0046*/ 	.short	0x000c


	//----- nvinfo : EIATTR_PARAM_CBANK
	.align		4
        /*0048*/ 	.byte	0x04, 0x0a
        /*004a*/ 	.short	(.L_15 - .L_14)
	.align		4
.L_14:
        /*004c*/ 	.word	index@(.nv.constant0._Z9hello_gpuPci)
        /*0050*/ 	.short	0x0380
        /*0052*/ 	.short	0x000c


	//----- nvinfo : EIATTR_SW_WAR
	.align		4
.L_15:
        /*0054*/ 	.byte	0x04, 0x36
        /*0056*/ 	.short	(.L_17 - .L_16)
.L_16:
        /*0058*/ 	.word	0x00000008
.L_17:


//--------------------- .nv.callgraph             --------------------------
	.section	.nv.callgraph,"",@"SHT_CUDA_CALLGRAPH"
	.align	4
	.sectionentsize	8
	.align		4
        /*0000*/ 	.word	0x00000000
	.align		4
        /*0004*/ 	.word	0xffffffff
	.align		4
        /*0008*/ 	.word	0x00000000
	.align		4
        /*000c*/ 	.word	0xfffffffe
	.align		4
        /*0010*/ 	.word	0x00000000
	.align		4
        /*0014*/ 	.word	0xfffffffd
	.align		4
        /*0018*/ 	.word	0x00000000
	.align		4
        /*001c*/ 	.word	0xfffffffc


//--------------------- .text._Z9hello_gpuPci     --------------------------
	.section	.text._Z9hello_gpuPci,"ax",@progbits
	.align	128
        .global         _Z9hello_gpuPci
        .type           _Z9hello_gpuPci,@function
        .size           _Z9hello_gpuPci,(.L_x_1 - _Z9hello_gpuPci)
        .other          _Z9hello_gpuPci,@"STO_CUDA_ENTRY STV_DEFAULT"
_Z9hello_gpuPci:
.text._Z9hello_gpuPci:
[----:B------:R-:W-:Y:S08]  /*0000*/  LDC R1, c[0x0][0x37c] ;  /* 0x0000df00ff017b82 */ /* 0x000ff00000000800 */
[----:B------:R-:W0:Y:S08]  /*0010*/  S2UR UR8, SR_CTAID.X ;  /* 0x00000000000879c3 */ /* 0x000e300000002500 */
[----:B------:R-:W0:Y:S02]  /*0020*/  LDC R0, c[0x0][0x388] ;  /* 0x0000e200ff007b82 */ /* 0x000e240000000800 */
[----:B0-----:R-:W-:-:S13]  /*0030*/  ISETP.LE.AND P0, PT, R0, UR8, PT ;  /* 0x0000000800007c0c */ /* 0x001fda000bf03270 */
[----:B------:R-:W-:Y:S05]  /*0040*/  @P0 EXIT ;  /* 0x000000000000094d */ /* 0x000fea0003800000 */
[----:B------:R-:W0:Y:S01]  /*0050*/  LDCU.64 UR4, c[0x0][0x380] ;  /* 0x00007000ff0477ac */ /* 0x000e220008000a00 */
[----:B------:R-:W1:Y:S01]  /*0060*/  LDCU.64 UR6, c[0x0][0x358] ;  /* 0x00006b00ff0677ac */ /* 0x000e620008000a00 */
[----:B0-----:R-:W-:-:S04]  /*0070*/  UIADD3 UR4, UP0, UPT, UR8, UR4, URZ ;  /* 0x0000000408047290 */ /* 0x001fc8000ff1e0ff */
[----:B------:R-:W-:Y:S02]  /*0080*/  UIADD3.X UR5, UPT, UPT, URZ, UR5, URZ, UP0, !UPT ;  /* 0x00000005ff057290 */ /* 0x000fe400087fe4ff */
[----:B------:R-:W-:-:S04]  /*0090*/  IMAD.U32 R2, RZ, RZ, UR4 ;  /* 0x00000004ff027e24 */ /* 0x000fc8000f8e00ff */
[----:B------:R-:W-:-:S05]  /*00a0*/  MOV R3, UR5 ;  /* 0x0000000500037c02 */ /* 0x000fca0008000f00 */
[----:B-1----:R-:W2:Y:S02]  /*00b0*/  LDG.E.U8 R0, desc[UR6][R2.64] ;  /* 0x0000000602007981 */ /* 0x002ea4000c1e1100 */
[----:B--2---:R-:W-:-:S05]  /*00c0*/  VIADD R5, R0, UR8 ;  /* 0x0000000800057c36 */ /* 0x004fca0008000000 */
[----:B------:R-:W-:Y:S01]  /*00d0*/  STG.E.U8 desc[UR6][R2.64], R5 ;  /* 0x0000000502007986 */ /* 0x000fe2000c101106 */
[----:B------:R-:W-:Y:S05]  /*00e0*/  EXIT ;  /* 0x000000000000794d */ /* 0x000fea0003800000 */
.L_x_0:
[----:B------:R-:W-:-:S00]  /*00f0*/  BRA `(.L_x_0) ;  /* 0xfffffffc00fc7947 */ /* 0x000fc0000383ffff */
[----:B------:R-:W-:-:S00]  /*0100*/  NOP ;  /* 0x0000000000007918 */ /* 0x000fc00000000000 */
[----:B------:R-:W-:-:S00]  /*0110*/  NOP ;  /* 0x0000000000007918 */ /* 0x000fc00000000000 */
[----:B------:R-:W-:-:S00]  /*0120*/  NOP ;  /* 0x0000000000007918 */ /* 0x000fc00000000000 */
[----:B------:R-:W-:-:S00]  /*0130*/  NOP ;  /* 0x0000000000007918 */ /* 0x000fc00000000000 */
[----:B------:R-:W-:-:S00]  /*0140*/  NOP ;  /* 0x0000000000007918 */ /* 0x000fc00000000000 */
[----:B------:R-:W-:-:S00]  /*0150*/  NOP ;  /* 0x0000000000007918 */ /* 0x000fc00000000000 */
[----:B------:R-:W-:-:S00]  /*0160*/  NOP ;  /* 0x0000000000007918 */ /* 0x000fc00000000000 */
[----:B------:R-:W-:-:S00]  /*0170*/  NOP ;  /* 0x0000000000007918 */ /* 0x000fc00000000000 */
.L_x_1:


//--------------------- .nv.shared.reserved.0     --------------------------
	.section	.nv.shared.reserved.0,"aw",@nobits
	.weak		__nv_reservedSMEM_offset_0_alias
	.size		__nv_reservedSMEM_offset_0_alias, 0, 64
	.other		__nv_reservedSMEM_offset_0_alias,@"STO_CUDA_RESERVED_SHARED STV_DEFAULT"
__nv_reservedSMEM_offset_0_alias:
	.zero		0
	.zero		64


//--------------------- .nv.constant0._Z9hello_gpuPci --------------------------
	.section	.nv.constant0._Z9hello_gpuPci,"a",@progbits
	.sectionflags	@""
	.align	4
.nv.constant0._Z9hello_gpuPci:
	.zero		908


//--------------------- SYMBOLS --------------------------

	.type		.nv.reservedSmem.offset0,@object
	.size		.nv.reservedSmem.offset0,0x4
